//
// Generated by NVIDIA NVVM Compiler
//
// Compiler Build ID: CL-36424714
// Cuda compilation tools, release 13.0, V13.0.88
// Based on NVVM 20.0.0
//

.version 9.0
.target sm_100
.address_size 64

	// .globl	_Z14sgemmVectorizeILi64ELi64ELi8ELi8ELi8EEvPKfS1_Pfiii
// _ZZ14sgemmVectorizeILi64ELi64ELi8ELi8ELi8EEvPKfS1_PfiiiE2As has been demoted
// _ZZ14sgemmVectorizeILi64ELi64ELi8ELi8ELi8EEvPKfS1_PfiiiE2Bs has been demoted

.visible .entry _Z14sgemmVectorizeILi64ELi64ELi8ELi8ELi8EEvPKfS1_Pfiii(
	.param .u64 .ptr .align 1 _Z14sgemmVectorizeILi64ELi64ELi8ELi8ELi8EEvPKfS1_Pfiii_param_0,
	.param .u64 .ptr .align 1 _Z14sgemmVectorizeILi64ELi64ELi8ELi8ELi8EEvPKfS1_Pfiii_param_1,
	.param .u64 .ptr .align 1 _Z14sgemmVectorizeILi64ELi64ELi8ELi8ELi8EEvPKfS1_Pfiii_param_2,
	.param .u32 _Z14sgemmVectorizeILi64ELi64ELi8ELi8ELi8EEvPKfS1_Pfiii_param_3,
	.param .u32 _Z14sgemmVectorizeILi64ELi64ELi8ELi8ELi8EEvPKfS1_Pfiii_param_4,
	.param .u32 _Z14sgemmVectorizeILi64ELi64ELi8ELi8ELi8EEvPKfS1_Pfiii_param_5
)
{
	.reg .pred 	%p<4>;
	.reg .b32 	%r<79>;
	.reg .b32 	%f<475>;
	.reg .b64 	%rd<84>;
	// demoted variable
	.shared .align 4 .b8 _ZZ14sgemmVectorizeILi64ELi64ELi8ELi8ELi8EEvPKfS1_PfiiiE2As[2048];
	// demoted variable
	.shared .align 4 .b8 _ZZ14sgemmVectorizeILi64ELi64ELi8ELi8ELi8EEvPKfS1_PfiiiE2Bs[2048];
	ld.param.u64 	%rd10, [_Z14sgemmVectorizeILi64ELi64ELi8ELi8ELi8EEvPKfS1_Pfiii_param_0];
	ld.param.u64 	%rd11, [_Z14sgemmVectorizeILi64ELi64ELi8ELi8ELi8EEvPKfS1_Pfiii_param_1];
	ld.param.u32 	%r7, [_Z14sgemmVectorizeILi64ELi64ELi8ELi8ELi8EEvPKfS1_Pfiii_param_4];
	cvta.to.global.u64 	%rd1, %rd11;
	cvta.to.global.u64 	%rd2, %rd10;
	mov.u32 	%r9, %ctaid.y;
	mov.u32 	%r10, %ctaid.x;
	shl.b32 	%r1, %r9, 6;
	shl.b32 	%r2, %r10, 6;
	setp.eq.s32 	%p1, %r7, 0;
	mov.f32 	%f411, 0f00000000;
	mov.f32 	%f412, %f411;
	mov.f32 	%f413, %f411;
	mov.f32 	%f414, %f411;
	mov.f32 	%f415, %f411;
	mov.f32 	%f416, %f411;
	mov.f32 	%f417, %f411;
	mov.f32 	%f418, %f411;
	mov.f32 	%f419, %f411;
	mov.f32 	%f420, %f411;
	mov.f32 	%f421, %f411;
	mov.f32 	%f422, %f411;
	mov.f32 	%f423, %f411;
	mov.f32 	%f424, %f411;
	mov.f32 	%f425, %f411;
	mov.f32 	%f426, %f411;
	mov.f32 	%f427, %f411;
	mov.f32 	%f428, %f411;
	mov.f32 	%f429, %f411;
	mov.f32 	%f430, %f411;
	mov.f32 	%f431, %f411;
	mov.f32 	%f432, %f411;
	mov.f32 	%f433, %f411;
	mov.f32 	%f434, %f411;
	mov.f32 	%f435, %f411;
	mov.f32 	%f436, %f411;
	mov.f32 	%f437, %f411;
	mov.f32 	%f438, %f411;
	mov.f32 	%f439, %f411;
	mov.f32 	%f440, %f411;
	mov.f32 	%f441, %f411;
	mov.f32 	%f442, %f411;
	mov.f32 	%f443, %f411;
	mov.f32 	%f444, %f411;
	mov.f32 	%f445, %f411;
	mov.f32 	%f446, %f411;
	mov.f32 	%f447, %f411;
	mov.f32 	%f448, %f411;
	mov.f32 	%f449, %f411;
	mov.f32 	%f450, %f411;
	mov.f32 	%f451, %f411;
	mov.f32 	%f452, %f411;
	mov.f32 	%f453, %f411;
	mov.f32 	%f454, %f411;
	mov.f32 	%f455, %f411;
	mov.f32 	%f456, %f411;
	mov.f32 	%f457, %f411;
	mov.f32 	%f458, %f411;
	mov.f32 	%f459, %f411;
	mov.f32 	%f460, %f411;
	mov.f32 	%f461, %f411;
	mov.f32 	%f462, %f411;
	mov.f32 	%f463, %f411;
	mov.f32 	%f464, %f411;
	mov.f32 	%f465, %f411;
	mov.f32 	%f466, %f411;
	mov.f32 	%f467, %f411;
	mov.f32 	%f468, %f411;
	mov.f32 	%f469, %f411;
	mov.f32 	%f470, %f411;
	mov.f32 	%f471, %f411;
	mov.f32 	%f472, %f411;
	mov.f32 	%f473, %f411;
	mov.f32 	%f474, %f411;
	@%p1 bra 	$L__BB0_5;
	ld.param.u32 	%r71, [_Z14sgemmVectorizeILi64ELi64ELi8ELi8ELi8EEvPKfS1_Pfiii_param_4];
	mul.wide.u32 	%rd12, %r2, 4;
	add.s64 	%rd83, %rd1, %rd12;
	mul.lo.s32 	%r12, %r71, %r1;
	mul.wide.u32 	%rd13, %r12, 4;
	add.s64 	%rd82, %rd2, %rd13;
	mov.b32 	%r77, 0;
	mov.f32 	%f411, 0f00000000;
	mov.u32 	%r14, %tid.x;
	shr.u32 	%r15, %r14, 4;
	shl.b32 	%r16, %r14, 2;
	and.b32  	%r17, %r16, 60;
	shr.u32 	%r19, %r14, 1;
$L__BB0_2:
	ld.param.u32 	%r74, [_Z14sgemmVectorizeILi64ELi64ELi8ELi8ELi8EEvPKfS1_Pfiii_param_5];
	ld.param.u32 	%r72, [_Z14sgemmVectorizeILi64ELi64ELi8ELi8ELi8EEvPKfS1_Pfiii_param_4];
	mad.lo.s32 	%r18, %r74, %r15, %r17;
	and.b32  	%r20, %r16, 4;
	mad.lo.s32 	%r21, %r72, %r19, %r20;
	mul.wide.u32 	%rd14, %r21, 4;
	add.s64 	%rd15, %rd82, %rd14;
	ld.global.v4.f32 	{%f259, %f260, %f261, %f262}, [%rd15];
	shl.b32 	%r22, %r14, 8;
	and.b32  	%r23, %r22, 256;
	add.s32 	%r24, %r23, %r19;
	shl.b32 	%r25, %r24, 2;
	mov.u32 	%r26, _ZZ14sgemmVectorizeILi64ELi64ELi8ELi8ELi8EEvPKfS1_PfiiiE2As;
	add.s32 	%r27, %r26, %r25;
	st.shared.f32 	[%r27], %f259;
	st.shared.f32 	[%r27+256], %f260;
	st.shared.f32 	[%r27+512], %f261;
	st.shared.f32 	[%r27+768], %f262;
	mul.wide.u32 	%rd16, %r18, 4;
	add.s64 	%rd17, %rd83, %rd16;
	ld.global.v4.f32 	{%f263, %f264, %f265, %f266}, [%rd17];
	shl.b32 	%r28, %r14, 4;
	and.b32  	%r29, %r28, 240;
	shl.b32 	%r30, %r15, 8;
	or.b32  	%r31, %r30, %r29;
	mov.u32 	%r32, _ZZ14sgemmVectorizeILi64ELi64ELi8ELi8ELi8EEvPKfS1_PfiiiE2Bs;
	add.s32 	%r33, %r32, %r31;
	st.shared.v4.f32 	[%r33], {%f263, %f264, %f265, %f266};
	bar.sync 	0;
	mov.b32 	%r78, 16;
$L__BB0_3:
	mov.u32 	%r34, %tid.x;
	shl.b32 	%r35, %r34, 2;
	and.b32  	%r36, %r35, 4064;
	mov.u32 	%r37, _ZZ14sgemmVectorizeILi64ELi64ELi8ELi8ELi8EEvPKfS1_PfiiiE2As;
	add.s32 	%r38, %r37, %r36;
	add.s32 	%r39, %r38, %r78;
	ld.shared.f32 	%f267, [%r39+-16];
	ld.shared.f32 	%f268, [%r39+-12];
	ld.shared.f32 	%f269, [%r39+-8];
	ld.shared.f32 	%f270, [%r39+-4];
	ld.shared.f32 	%f271, [%r39];
	ld.shared.f32 	%f272, [%r39+4];
	ld.shared.f32 	%f273, [%r39+8];
	ld.shared.f32 	%f274, [%r39+12];
	shl.b32 	%r40, %r34, 5;
	and.b32  	%r41, %r40, 224;
	mov.u32 	%r42, _ZZ14sgemmVectorizeILi64ELi64ELi8ELi8ELi8EEvPKfS1_PfiiiE2Bs;
	add.s32 	%r43, %r42, %r41;
	add.s32 	%r44, %r43, %r78;
	ld.shared.f32 	%f275, [%r44+-16];
	ld.shared.f32 	%f276, [%r44+-12];
	ld.shared.f32 	%f277, [%r44+-8];
	ld.shared.f32 	%f278, [%r44+-4];
	ld.shared.f32 	%f279, [%r44];
	ld.shared.f32 	%f280, [%r44+4];
	ld.shared.f32 	%f281, [%r44+8];
	ld.shared.f32 	%f282, [%r44+12];
	fma.rn.f32 	%f474, %f267, %f275, %f474;
	fma.rn.f32 	%f473, %f267, %f276, %f473;
	fma.rn.f32 	%f472, %f267, %f277, %f472;
	fma.rn.f32 	%f471, %f267, %f278, %f471;
	fma.rn.f32 	%f470, %f267, %f279, %f470;
	fma.rn.f32 	%f469, %f267, %f280, %f469;
	fma.rn.f32 	%f468, %f267, %f281, %f468;
	fma.rn.f32 	%f467, %f267, %f282, %f467;
	fma.rn.f32 	%f466, %f268, %f275, %f466;
	fma.rn.f32 	%f465, %f268, %f276, %f465;
	fma.rn.f32 	%f464, %f268, %f277, %f464;
	fma.rn.f32 	%f463, %f268, %f278, %f463;
	fma.rn.f32 	%f462, %f268, %f279, %f462;
	fma.rn.f32 	%f461, %f268, %f280, %f461;
	fma.rn.f32 	%f460, %f268, %f281, %f460;
	fma.rn.f32 	%f459, %f268, %f282, %f459;
	fma.rn.f32 	%f458, %f269, %f275, %f458;
	fma.rn.f32 	%f457, %f269, %f276, %f457;
	fma.rn.f32 	%f456, %f269, %f277, %f456;
	fma.rn.f32 	%f455, %f269, %f278, %f455;
	fma.rn.f32 	%f454, %f269, %f279, %f454;
	fma.rn.f32 	%f453, %f269, %f280, %f453;
	fma.rn.f32 	%f452, %f269, %f281, %f452;
	fma.rn.f32 	%f451, %f269, %f282, %f451;
	fma.rn.f32 	%f450, %f270, %f275, %f450;
	fma.rn.f32 	%f449, %f270, %f276, %f449;
	fma.rn.f32 	%f448, %f270, %f277, %f448;
	fma.rn.f32 	%f447, %f270, %f278, %f447;
	fma.rn.f32 	%f446, %f270, %f279, %f446;
	fma.rn.f32 	%f445, %f270, %f280, %f445;
	fma.rn.f32 	%f444, %f270, %f281, %f444;
	fma.rn.f32 	%f443, %f270, %f282, %f443;
	fma.rn.f32 	%f442, %f271, %f275, %f442;
	fma.rn.f32 	%f441, %f271, %f276, %f441;
	fma.rn.f32 	%f440, %f271, %f277, %f440;
	fma.rn.f32 	%f439, %f271, %f278, %f439;
	fma.rn.f32 	%f438, %f271, %f279, %f438;
	fma.rn.f32 	%f437, %f271, %f280, %f437;
	fma.rn.f32 	%f436, %f271, %f281, %f436;
	fma.rn.f32 	%f435, %f271, %f282, %f435;
	fma.rn.f32 	%f434, %f272, %f275, %f434;
	fma.rn.f32 	%f433, %f272, %f276, %f433;
	fma.rn.f32 	%f432, %f272, %f277, %f432;
	fma.rn.f32 	%f431, %f272, %f278, %f431;
	fma.rn.f32 	%f430, %f272, %f279, %f430;
	fma.rn.f32 	%f429, %f272, %f280, %f429;
	fma.rn.f32 	%f428, %f272, %f281, %f428;
	fma.rn.f32 	%f427, %f272, %f282, %f427;
	fma.rn.f32 	%f426, %f273, %f275, %f426;
	fma.rn.f32 	%f425, %f273, %f276, %f425;
	fma.rn.f32 	%f424, %f273, %f277, %f424;
	fma.rn.f32 	%f423, %f273, %f278, %f423;
	fma.rn.f32 	%f422, %f273, %f279, %f422;
	fma.rn.f32 	%f421, %f273, %f280, %f421;
	fma.rn.f32 	%f420, %f273, %f281, %f420;
	fma.rn.f32 	%f419, %f273, %f282, %f419;
	fma.rn.f32 	%f418, %f274, %f275, %f418;
	fma.rn.f32 	%f417, %f274, %f276, %f417;
	fma.rn.f32 	%f416, %f274, %f277, %f416;
	fma.rn.f32 	%f415, %f274, %f278, %f415;
	fma.rn.f32 	%f414, %f274, %f279, %f414;
	fma.rn.f32 	%f413, %f274, %f280, %f413;
	fma.rn.f32 	%f412, %f274, %f281, %f412;
	fma.rn.f32 	%f411, %f274, %f282, %f411;
	add.s32 	%r78, %r78, 256;
	setp.ne.s32 	%p2, %r78, 2064;
	@%p2 bra 	$L__BB0_3;
	ld.param.u32 	%r75, [_Z14sgemmVectorizeILi64ELi64ELi8ELi8ELi8EEvPKfS1_Pfiii_param_5];
	ld.param.u32 	%r73, [_Z14sgemmVectorizeILi64ELi64ELi8ELi8ELi8EEvPKfS1_Pfiii_param_4];
	bar.sync 	0;
	add.s32 	%r77, %r77, 8;
	setp.lt.u32 	%p3, %r77, %r73;
	shl.b32 	%r45, %r75, 3;
	mul.wide.s32 	%rd18, %r45, 4;
	add.s64 	%rd83, %rd83, %rd18;
	add.s64 	%rd82, %rd82, 32;
	@%p3 bra 	$L__BB0_2;
$L__BB0_5:
	ld.param.u32 	%r76, [_Z14sgemmVectorizeILi64ELi64ELi8ELi8ELi8EEvPKfS1_Pfiii_param_5];
	ld.param.u64 	%rd81, [_Z14sgemmVectorizeILi64ELi64ELi8ELi8ELi8EEvPKfS1_Pfiii_param_2];
	mov.u32 	%r46, %ctaid.y;
	mul.lo.s32 	%r47, %r46, %r76;
	shl.b32 	%r48, %r47, 6;
	mov.u32 	%r49, %ctaid.x;
	shl.b32 	%r50, %r49, 6;
	add.s32 	%r51, %r48, %r50;
	cvt.u64.u32 	%rd19, %r51;
	cvta.to.global.u64 	%rd20, %rd81;
	mov.u32 	%r52, %tid.x;
	shl.b32 	%r53, %r52, 3;
	and.b32  	%r54, %r53, 56;
	and.b32  	%r55, %r52, 1016;
	mad.lo.s32 	%r56, %r55, %r76, %r54;
	cvt.u64.u32 	%rd21, %r56;
	add.s64 	%rd22, %rd21, %rd19;
	shl.b64 	%rd23, %rd22, 2;
	add.s64 	%rd24, %rd20, %rd23;
	st.global.v4.f32 	[%rd24], {%f474, %f473, %f472, %f471};
	st.global.v4.f32 	[%rd24+16], {%f470, %f469, %f468, %f467};
	add.s32 	%r57, %r56, %r76;
	cvt.u64.u32 	%rd25, %r57;
	add.s64 	%rd26, %rd25, %rd19;
	shl.b64 	%rd27, %rd26, 2;
	add.s64 	%rd28, %rd20, %rd27;
	st.global.v4.f32 	[%rd28], {%f466, %f465, %f464, %f463};
	add.s32 	%r58, %r57, 4;
	cvt.u64.u32 	%rd29, %r58;
	add.s64 	%rd30, %rd29, %rd19;
	shl.b64 	%rd31, %rd30, 2;
	add.s64 	%rd32, %rd20, %rd31;
	st.global.v4.f32 	[%rd32], {%f462, %f461, %f460, %f459};
	add.s32 	%r59, %r57, %r76;
	cvt.u64.u32 	%rd33, %r59;
	add.s64 	%rd34, %rd33, %rd19;
	shl.b64 	%rd35, %rd34, 2;
	add.s64 	%rd36, %rd20, %rd35;
	st.global.v4.f32 	[%rd36], {%f458, %f457, %f456, %f455};
	add.s32 	%r60, %r58, %r76;
	cvt.u64.u32 	%rd37, %r60;
	add.s64 	%rd38, %rd37, %rd19;
	shl.b64 	%rd39, %rd38, 2;
	add.s64 	%rd40, %rd20, %rd39;
	st.global.v4.f32 	[%rd40], {%f454, %f453, %f452, %f451};
	add.s32 	%r61, %r59, %r76;
	cvt.u64.u32 	%rd41, %r61;
	add.s64 	%rd42, %rd41, %rd19;
	shl.b64 	%rd43, %rd42, 2;
	add.s64 	%rd44, %rd20, %rd43;
	st.global.v4.f32 	[%rd44], {%f450, %f449, %f448, %f447};
	add.s32 	%r62, %r60, %r76;
	cvt.u64.u32 	%rd45, %r62;
	add.s64 	%rd46, %rd45, %rd19;
	shl.b64 	%rd47, %rd46, 2;
	add.s64 	%rd48, %rd20, %rd47;
	st.global.v4.f32 	[%rd48], {%f446, %f445, %f444, %f443};
	add.s32 	%r63, %r61, %r76;
	cvt.u64.u32 	%rd49, %r63;
	add.s64 	%rd50, %rd49, %rd19;
	shl.b64 	%rd51, %rd50, 2;
	add.s64 	%rd52, %rd20, %rd51;
	st.global.v4.f32 	[%rd52], {%f442, %f441, %f440, %f439};
	add.s32 	%r64, %r62, %r76;
	cvt.u64.u32 	%rd53, %r64;
	add.s64 	%rd54, %rd53, %rd19;
	shl.b64 	%rd55, %rd54, 2;
	add.s64 	%rd56, %rd20, %rd55;
	st.global.v4.f32 	[%rd56], {%f438, %f437, %f436, %f435};
	add.s32 	%r65, %r63, %r76;
	cvt.u64.u32 	%rd57, %r65;
	add.s64 	%rd58, %rd57, %rd19;
	shl.b64 	%rd59, %rd58, 2;
	add.s64 	%rd60, %rd20, %rd59;
	st.global.v4.f32 	[%rd60], {%f434, %f433, %f432, %f431};
	add.s32 	%r66, %r64, %r76;
	cvt.u64.u32 	%rd61, %r66;
	add.s64 	%rd62, %rd61, %rd19;
	shl.b64 	%rd63, %rd62, 2;
	add.s64 	%rd64, %rd20, %rd63;
	st.global.v4.f32 	[%rd64], {%f430, %f429, %f428, %f427};
	add.s32 	%r67, %r65, %r76;
	cvt.u64.u32 	%rd65, %r67;
	add.s64 	%rd66, %rd65, %rd19;
	shl.b64 	%rd67, %rd66, 2;
	add.s64 	%rd68, %rd20, %rd67;
	st.global.v4.f32 	[%rd68], {%f426, %f425, %f424, %f423};
	add.s32 	%r68, %r66, %r76;
	cvt.u64.u32 	%rd69, %r68;
	add.s64 	%rd70, %rd69, %rd19;
	shl.b64 	%rd71, %rd70, 2;
	add.s64 	%rd72, %rd20, %rd71;
	st.global.v4.f32 	[%rd72], {%f422, %f421, %f420, %f419};
	add.s32 	%r69, %r67, %r76;
	cvt.u64.u32 	%rd73, %r69;
	add.s64 	%rd74, %rd73, %rd19;
	shl.b64 	%rd75, %rd74, 2;
	add.s64 	%rd76, %rd20, %rd75;
	st.global.v4.f32 	[%rd76], {%f418, %f417, %f416, %f415};
	add.s32 	%r70, %r68, %r76;
	cvt.u64.u32 	%rd77, %r70;
	add.s64 	%rd78, %rd77, %rd19;
	shl.b64 	%rd79, %rd78, 2;
	add.s64 	%rd80, %rd20, %rd79;
	st.global.v4.f32 	[%rd80], {%f414, %f413, %f412, %f411};
	ret;

}


// ===== COMPILED SASS (sm_100) =====

	.target	sm_100

	.elftype	@"ET_EXEC"


//--------------------- .note.nv.tkinfo           --------------------------
	.section	.note.nv.tkinfo,"",@"SHT_NOTE"
	.sectionflags	@"SHF_NOTE_NV_TKINFO"
	.tkinfo
        /*0018*/ 	.word	0x00000002
        /*0030*/ 	.string	""
        /*0030*/ 	.string	"ptxas"
        /*0030*/ 	.string	"Cuda compilation tools, release 13.0, V13.0.88"
        /*0030*/ 	.string	"Build cuda_13.0.r13.0/compiler.36424714_0"
        /*0030*/ 	.string	"-arch sm_100 -m 64 "



//--------------------- .note.nv.cuinfo           --------------------------
	.section	.note.nv.cuinfo,"",@"SHT_NOTE"
	.sectionflags	@"SHF_NOTE_NV_CUINFO"
        /*0018*/ 	.short	0x0002
        /*001a*/ 	.short	0x0064
        /*001c*/ 	.short	0x0082
	.zero		2


//--------------------- .nv.info                  --------------------------
	.section	.nv.info,"",@"SHT_CUDA_INFO"
	.align	4


	//----- nvinfo : EIATTR_REGCOUNT
	.align		4
        /*0000*/ 	.byte	0x04, 0x2f
        /*0002*/ 	.short	(.L_1 - .L_0)
	.align		4
.L_0:
        /*0004*/ 	.word	index@(_Z14sgemmVectorizeILi64ELi64ELi8ELi8ELi8EEvPKfS1_Pfiii)
        /*0008*/ 	.word	0x0000005d


	//----- nvinfo : EIATTR_FRAME_SIZE
	.align		4
.L_1:
        /*000c*/ 	.byte	0x04, 0x11
        /*000e*/ 	.short	(.L_3 - .L_2)
	.align		4
.L_2:
        /*0010*/ 	.word	index@(_Z14sgemmVectorizeILi64ELi64ELi8ELi8ELi8EEvPKfS1_Pfiii)
        /*0014*/ 	.word	0x00000000


	//----- nvinfo : EIATTR_MIN_STACK_SIZE
	.align		4
.L_3:
        /*0018*/ 	.byte	0x04, 0x12
        /*001a*/ 	.short	(.L_5 - .L_4)
	.align		4
.L_4:
        /*001c*/ 	.word	index@(_Z14sgemmVectorizeILi64ELi64ELi8ELi8ELi8EEvPKfS1_Pfiii)
        /*0020*/ 	.word	0x00000000
.L_5:


//--------------------- .nv.compat                --------------------------
	.section	.nv.compat,"",@"SHT_CUDA_COMPAT_INFO"
	.align	4
        /*0000*/ 	.byte	0x02, 0x09, 0x00, 0x00, 0x02, 0x02, 0x01, 0x00, 0x02, 0x05, 0x05, 0x00, 0x03, 0x07, 0x01, 0x01
        /*0010*/ 	.byte	0x02, 0x03, 0x00, 0x00, 0x02, 0x06, 0x01, 0x00, 0x04, 0x0b, 0x08, 0x00, 0x09, 0x00, 0x00, 0x00
        /*0020*/ 	.byte	0x00, 0x00, 0x00, 0x00


//--------------------- .nv.info._Z14sgemmVectorizeILi64ELi64ELi8ELi8ELi8EEvPKfS1_Pfiii --------------------------
	.section	.nv.info._Z14sgemmVectorizeILi64ELi64ELi8ELi8ELi8EEvPKfS1_Pfiii,"",@"SHT_CUDA_INFO"
	.sectionflags	@""
	.align	4


	//----- nvinfo : EIATTR_CUDA_API_VERSION
	.align		4
        /*0000*/ 	.byte	0x04, 0x37
        /*0002*/ 	.short	(.L_7 - .L_6)
.L_6:
        /*0004*/ 	.word	0x00000082


	//----- nvinfo : EIATTR_KPARAM_INFO
	.align		4
.L_7:
        /*0008*/ 	.byte	0x04, 0x17
        /*000a*/ 	.short	(.L_9 - .L_8)
.L_8:
        /*000c*/ 	.word	0x00000000
        /*0010*/ 	.short	0x0005
        /*0012*/ 	.short	0x0020
        /*0014*/ 	.byte	0x00, 0xf0, 0x11, 0x00


	//----- nvinfo : EIATTR_KPARAM_INFO
	.align		4
.L_9:
        /*0018*/ 	.byte	0x04, 0x17
        /*001a*/ 	.short	(.L_11 - .L_10)
.L_10:
        /*001c*/ 	.word	0x00000000
        /*0020*/ 	.short	0x0004
        /*0022*/ 	.short	0x001c
        /*0024*/ 	.byte	0x00, 0xf0, 0x11, 0x00


	//----- nvinfo : EIATTR_KPARAM_INFO
	.align		4
.L_11:
        /*0028*/ 	.byte	0x04, 0x17
        /*002a*/ 	.short	(.L_13 - .L_12)
.L_12:
        /*002c*/ 	.word	0x00000000
        /*0030*/ 	.short	0x0003
        /*0032*/ 	.short	0x0018
        /*0034*/ 	.byte	0x00, 0xf0, 0x11, 0x00


	//----- nvinfo : EIATTR_KPARAM_INFO
	.align		4
.L_13:
        /*0038*/ 	.byte	0x04, 0x17
        /*003a*/ 	.short	(.L_15 - .L_14)
.L_14:
        /*003c*/ 	.word	0x00000000
        /*0040*/ 	.short	0x0002
        /*0042*/ 	.short	0x0010
        /*0044*/ 	.byte	0x00, 0xf5, 0x21, 0x00


	//----- nvinfo : EIATTR_KPARAM_INFO
	.align		4
.L_15:
        /*0048*/ 	.byte	0x04, 0x17
        /*004a*/ 	.short	(.L_17 - .L_16)
.L_16:
        /*004c*/ 	.word	0x00000000
        /*0050*/ 	.short	0x0001
        /*0052*/ 	.short	0x0008
        /*0054*/ 	.byte	0x00, 0xf5, 0x21, 0x00


	//----- nvinfo : EIATTR_KPARAM_INFO
	.align		4
.L_17:
        /*0058*/ 	.byte	0x04, 0x17
        /*005a*/ 	.short	(.L_19 - .L_18)
.L_18:
        /*005c*/ 	.word	0x00000000
        /*0060*/ 	.short	0x0000
        /*0062*/ 	.short	0x0000
        /*0064*/ 	.byte	0x00, 0xf5, 0x21, 0x00


	//----- nvinfo : EIATTR_SPARSE_MMA_MASK
	.align		4
.L_19:
        /*0068*/ 	.byte	0x03, 0x50
        /*006a*/ 	.short	0x0000


	//----- nvinfo : EIATTR_MAXREG_COUNT
	.align		4
        /*006c*/ 	.byte	0x03, 0x1b
        /*006e*/ 	.short	0x00ff


	//----- nvinfo : EIATTR_NUM_BARRIERS
	.align		4
        /*0070*/ 	.byte	0x02, 0x4c
        /*0072*/ 	.byte	0x01
	.zero		1


	//----- nvinfo : EIATTR_MERCURY_ISA_VERSION
	.align		4
        /*0074*/ 	.byte	0x03, 0x5f
        /*0076*/ 	.short	0x0101


	//----- nvinfo : EIATTR_VRC_CTA_INIT_COUNT
	.align		4
        /*0078*/ 	.byte	0x02, 0x4a
	.zero		1
	.zero		1


	//----- nvinfo : EIATTR_EXIT_INSTR_OFFSETS
	.align		4
        /*007c*/ 	.byte	0x04, 0x1c
        /*007e*/ 	.short	(.L_21 - .L_20)


	//   ....[0]....
.L_20:
        /*0080*/ 	.word	0x000010f0


	//----- nvinfo : EIATTR_CBANK_PARAM_SIZE
	.align		4
.L_21:
        /*0084*/ 	.byte	0x03, 0x19
        /*0086*/ 	.short	0x0024


	//----- nvinfo : EIATTR_PARAM_CBANK
	.align		4
        /*0088*/ 	.byte	0x04, 0x0a
        /*008a*/ 	.short	(.L_23 - .L_22)
	.align		4
.L_22:
        /*008c*/ 	.word	index@(.nv.constant0._Z14sgemmVectorizeILi64ELi64ELi8ELi8ELi8EEvPKfS1_Pfiii)
        /*0090*/ 	.short	0x0380
        /*0092*/ 	.short	0x0024


	//----- nvinfo : EIATTR_SW_WAR
	.align		4
.L_23:
        /*0094*/ 	.byte	0x04, 0x36
        /*0096*/ 	.short	(.L_25 - .L_24)
.L_24:
        /*0098*/ 	.word	0x00000008
.L_25:


//--------------------- .nv.callgraph             --------------------------
	.section	.nv.callgraph,"",@"SHT_CUDA_CALLGRAPH"
	.align	4
	.sectionentsize	8
	.align		4
        /*0000*/ 	.word	0x00000000
	.align		4
        /*0004*/ 	.word	0xffffffff
	.align		4
        /*0008*/ 	.word	0x00000000
	.align		4
        /*000c*/ 	.word	0xfffffffe
	.align		4
        /*0010*/ 	.word	0x00000000
	.align		4
        /*0014*/ 	.word	0xfffffffd
	.align		4
        /*0018*/ 	.word	0x00000000
	.align		4
        /*001c*/ 	.word	0xfffffffc


//--------------------- .text._Z14sgemmVectorizeILi64ELi64ELi8ELi8ELi8EEvPKfS1_Pfiii --------------------------
	.section	.text._Z14sgemmVectorizeILi64ELi64ELi8ELi8ELi8EEvPKfS1_Pfiii,"ax",@progbits
	.align	128
        .global         _Z14sgemmVectorizeILi64ELi64ELi8ELi8ELi8EEvPKfS1_Pfiii
        .type           _Z14sgemmVectorizeILi64ELi64ELi8ELi8ELi8EEvPKfS1_Pfiii,@function
        .size           _Z14sgemmVectorizeILi64ELi64ELi8ELi8ELi8EEvPKfS1_Pfiii,(.L_x_4 - _Z14sgemmVectorizeILi64ELi64ELi8ELi8ELi8EEvPKfS1_Pfiii)
        .other          _Z14sgemmVectorizeILi64ELi64ELi8ELi8ELi8EEvPKfS1_Pfiii,@"STO_CUDA_ENTRY STV_DEFAULT"
_Z14sgemmVectorizeILi64ELi64ELi8ELi8ELi8EEvPKfS1_Pfiii:
.text._Z14sgemmVectorizeILi64ELi64ELi8ELi8ELi8EEvPKfS1_Pfiii:
[----:B------:R-:W-:Y:S01]  /*0000*/  LDC R1, c[0x0][0x37c] ;  /* 0x0000df00ff017b82 */ /* 0x000fe20000000800 */
[----:B------:R-:W0:Y:S01]  /*0010*/  LDCU UR10, c[0x0][0x39c] ;  /* 0x00007380ff0a77ac */ /* 0x000e220008000800 */
[----:B------:R-:W-:Y:S02]  /*0020*/  CS2R R66, SRZ ;  /* 0x0000000000427805 */ /* 0x000fe4000001ff00 */
[----:B------:R-:W-:Y:S02]  /*0030*/  CS2R R64, SRZ ;  /* 0x0000000000407805 */ /* 0x000fe4000001ff00 */
[----:B------:R-:W-:Y:S02]  /*0040*/  CS2R R62, SRZ ;  /* 0x00000000003e7805 */ /* 0x000fe4000001ff00 */
[----:B------:R-:W-:Y:S02]  /*0050*/  CS2R R60, SRZ ;  /* 0x00000000003c7805 */ /* 0x000fe4000001ff00 */
[----:B------:R-:W-:-:S02]  /*0060*/  CS2R R58, SRZ ;  /* 0x00000000003a7805 */ /* 0x000fc4000001ff00 */
[----:B------:R-:W-:Y:S02]  /*0070*/  CS2R R56, SRZ ;  /* 0x0000000000387805 */ /* 0x000fe4000001ff00 */
        /* <DEDUP_REMOVED lines=10> */
[----:B------:R-:W-:Y:S01]  /*0120*/  CS2R R34, SRZ ;  /* 0x0000000000227805 */ /* 0x000fe2000001ff00 */
[----:B0-----:R-:W-:Y:S01]  /*0130*/  UISETP.NE.AND UP0, UPT, UR10, URZ, UPT ;  /* 0x000000ff0a00728c */ /* 0x001fe2000bf05270 */
        /* <DEDUP_REMOVED lines=14> */
[----:B------:R-:W-:Y:S01]  /*0220*/  CS2R R4, SRZ ;  /* 0x0000000000047805 */ /* 0x000fe2000001ff00 */
[----:B------:R-:W0:Y:S01]  /*0230*/  LDCU.64 UR12, c[0x0][0x358] ;  /* 0x00006b00ff0c77ac */ /* 0x000e220008000a00 */
[----:B------:R-:W-:Y:S05]  /*0240*/  BRA.U !UP0, `(.L_x_0) ;  /* 0x0000000908147547 */ /* 0x000fea000b800000 */
[----:B------:R-:W1:Y:S01]  /*0250*/  S2R R84, SR_TID.X ;  /* 0x0000000000547919 */ /* 0x000e620000002100 */
[----:B------:R-:W2:Y:S01]  /*0260*/  S2UR UR9, SR_CTAID.X ;  /* 0x00000000000979c3 */ /* 0x000ea20000002500 */
[----:B------:R-:W3:Y:S01]  /*0270*/  LDCU.128 UR4, c[0x0][0x380] ;  /* 0x00007000ff0477ac */ /* 0x000ee20008000c00 */
[----:B------:R-:W-:-:S06]  /*0280*/  IMAD.MOV.U32 R67, RZ, RZ, RZ ;  /* 0x000000ffff437224 */ /* 0x000fcc00078e00ff */
[----:B------:R-:W4:Y:S01]  /*0290*/  S2UR UR8, SR_CTAID.Y ;  /* 0x00000000000879c3 */ /* 0x000f220000002600 */
[----:B--2---:R-:W-:-:S04]  /*02a0*/  USHF.L.U32 UR9, UR9, 0x6, URZ ;  /* 0x0000000609097899 */ /* 0x004fc800080006ff */
[----:B---3--:R-:W-:Y:S01]  /*02b0*/  UIMAD.WIDE.U32 UR6, UR9, 0x4, UR6 ;  /* 0x00000004090678a5 */ /* 0x008fe2000f8e0006 */
[----:B-1----:R-:W-:Y:S01]  /*02c0*/  IMAD.SHL.U32 R88, R84, 0x4, RZ ;  /* 0x0000000454587824 */ /* 0x002fe200078e00ff */
[----:B----4-:R-:W-:Y:S01]  /*02d0*/  USHF.L.U32 UR8, UR8, 0x6, URZ ;  /* 0x0000000608087899 */ /* 0x010fe200080006ff */
[----:B------:R-:W-:-:S03]  /*02e0*/  SHF.R.U32.HI R3, RZ, 0x4, R84 ;  /* 0x00000004ff037819 */ /* 0x000fc60000011654 */
[----:B------:R-:W-:Y:S01]  /*02f0*/  IMAD.U32 R86, RZ, RZ, UR6 ;  /* 0x00000006ff567e24 */ /* 0x000fe2000f8e00ff */
[----:B------:R-:W-:Y:S01]  /*0300*/  SHF.R.U32.HI R2, RZ, 0x1, R84 ;  /* 0x00000001ff027819 */ /* 0x000fe20000011654 */
[----:B------:R-:W-:Y:S01]  /*0310*/  UIMAD UR8, UR8, UR10, URZ ;  /* 0x0000000a080872a4 */ /* 0x000fe2000f8e02ff */
[----:B------:R-:W-:Y:S02]  /*0320*/  LOP3.LUT R0, R88, 0x3c, RZ, 0xc0, !PT ;  /* 0x0000003c58007812 */ /* 0x000fe400078ec0ff */
[----:B------:R-:W-:Y:S01]  /*0330*/  MOV R87, UR7 ;  /* 0x0000000700577c02 */ /* 0x000fe20008000f00 */
[----:B------:R-:W-:-:S03]  /*0340*/  UIMAD.WIDE.U32 UR8, UR8, 0x4, UR4 ;  /* 0x00000004080878a5 */ /* 0x000fc6000f8e0004 */
[----:B------:R-:W-:-:S09]  /*0350*/  UMOV UR4, URZ ;  /* 0x000000ff00047c82 */ /* 0x000fd20008000000 */
.L_x_2:
[----:B------:R-:W1:Y:S01]  /*0360*/  LDC R85, c[0x0][0x3a0] ;  /* 0x0000e800ff557b82 */ /* 0x000e620000000800 */
[----:B------:R-:W2:Y:S01]  /*0370*/  LDCU UR10, c[0x0][0x39c] ;  /* 0x00007380ff0a77ac */ /* 0x000ea20008000800 */
[----:B------:R-:W-:Y:S01]  /*0380*/  LOP3.LUT R71, R88, 0x4, RZ, 0xc0, !PT ;  /* 0x0000000458477812 */ /* 0x000fe200078ec0ff */
[----:B------:R-:W-:Y:S02]  /*0390*/  IMAD.U32 R68, RZ, RZ, UR8 ;  /* 0x00000008ff447e24 */ /* 0x000fe4000f8e00ff */
[----:B------:R-:W-:Y:S02]  /*03a0*/  IMAD.U32 R69, RZ, RZ, UR9 ;  /* 0x00000009ff457e24 */ /* 0x000fe4000f8e00ff */
[----:B--2---:R-:W-:-:S04]  /*03b0*/  IMAD R71, R2, UR10, R71 ;  /* 0x0000000a02477c24 */ /* 0x004fc8000f8e0247 */
[----:B------:R-:W-:-:S04]  /*03c0*/  IMAD.WIDE.U32 R68, R71, 0x4, R68 ;  /* 0x0000000447447825 */ /* 0x000fc800078e0044 */
[----:B-1----:R-:W-:Y:S02]  /*03d0*/  IMAD R73, R3, R85, R0 ;  /* 0x0000005503497224 */ /* 0x002fe400078e0200 */
[----:B0-----:R-:W2:Y:S02]  /*03e0*/  LDG.E.128 R68, desc[UR12][R68.64] ;  /* 0x0000000c44447981 */ /* 0x001ea4000c1e1d00 */
[----:B------:R-:W-:-:S06]  /*03f0*/  IMAD.WIDE.U32 R72, R73, 0x4, R86 ;  /* 0x0000000449487825 */ /* 0x000fcc00078e0056 */
[----:B------:R-:W3:Y:S01]  /*0400*/  LDG.E.128 R72, desc[UR12][R72.64] ;  /* 0x0000000c48487981 */ /* 0x000ee2000c1e1d00 */
[----:B------:R-:W0:Y:S01]  /*0410*/  S2UR UR6, SR_CgaCtaId ;  /* 0x00000000000679c3 */ /* 0x000e220000008800 */
[C---:B------:R-:W-:Y:S01]  /*0420*/  SHF.L.U32 R76, R84.reuse, 0x8, RZ ;  /* 0x00000008544c7819 */ /* 0x040fe200000006ff */
[----:B------:R-:W-:Y:S02]  /*0430*/  IMAD.SHL.U32 R78, R84, 0x10, RZ ;  /* 0x00000010544e7824 */ /* 0x000fe400078e00ff */
[----:B------:R-:W1:Y:S01]  /*0440*/  S2R R84, SR_TID.X ;  /* 0x0000000000547919 */ /* 0x000e620000002100 */
[----:B------:R-:W-:Y:S01]  /*0450*/  UMOV UR5, 0x400 ;  /* 0x0000040000057882 */ /* 0x000fe20000000000 */
[----:B------:R-:W-:Y:S02]  /*0460*/  LOP3.LUT R77, R76, 0x100, RZ, 0xc0, !PT ;  /* 0x000001004c4d7812 */ /* 0x000fe400078ec0ff */
[----:B------:R-:W-:-:S03]  /*0470*/  LOP3.LUT R78, R78, 0xf0, RZ, 0xc0, !PT ;  /* 0x000000f04e4e7812 */ /* 0x000fc600078ec0ff */
[----:B------:R-:W-:Y:S01]  /*0480*/  IMAD.IADD R77, R2, 0x1, R77 ;  /* 0x00000001024d7824 */ /* 0x000fe200078e024d */
[----:B------:R-:W-:Y:S01]  /*0490*/  LEA R78, R3, R78, 0x8 ;  /* 0x0000004e034e7211 */ /* 0x000fe200078e40ff */
[----:B0-----:R-:W-:Y:S02]  /*04a0*/  ULEA UR7, UR6, UR5, 0x18 ;  /* 0x0000000506077291 */ /* 0x001fe4000f8ec0ff */
[----:B------:R-:W-:-:S04]  /*04b0*/  UIADD3 UR5, UPT, UPT, UR5, 0x800, URZ ;  /* 0x0000080005057890 */ /* 0x000fc8000fffe0ff */
[----:B------:R-:W-:Y:S01]  /*04c0*/  ULEA UR5, UR6, UR5, 0x18 ;  /* 0x0000000506057291 */ /* 0x000fe2000f8ec0ff */
[----:B------:R-:W-:Y:S01]  /*04d0*/  LEA R77, R77, UR7, 0x2 ;  /* 0x000000074d4d7c11 */ /* 0x000fe2000f8e10ff */
[C---:B-1----:R-:W-:Y:S02]  /*04e0*/  IMAD.SHL.U32 R76, R84.reuse, 0x20, RZ ;  /* 0x00000020544c7824 */ /* 0x042fe400078e00ff */
[----:B------:R-:W-:-:S03]  /*04f0*/  IMAD.SHL.U32 R88, R84, 0x4, RZ ;  /* 0x0000000454587824 */ /* 0x000fc600078e00ff */
[----:B------:R-:W-:Y:S02]  /*0500*/  LOP3.LUT R79, R76, 0xe0, RZ, 0xc0, !PT ;  /* 0x000000e04c4f7812 */ /* 0x000fe400078ec0ff */
[----:B------:R-:W-:Y:S02]  /*0510*/  LOP3.LUT R76, R88, 0xfe0, RZ, 0xc0, !PT ;  /* 0x00000fe0584c7812 */ /* 0x000fe400078ec0ff */
[----:B------:R-:W-:-:S03]  /*0520*/  IADD3 R90, PT, PT, R79, UR5, RZ ;  /* 0x000000054f5a7c10 */ /* 0x000fc6000fffe0ff */
[----:B------:R-:W-:Y:S01]  /*0530*/  VIADD R89, R76, UR7 ;  /* 0x000000074c597c36 */ /* 0x000fe20008000000 */
[----:B--2---:R0:W-:Y:S04]  /*0540*/  STS [R77], R68 ;  /* 0x000000444d007388 */ /* 0x0041e80000000800 */
[----:B------:R0:W-:Y:S04]  /*0550*/  STS [R77+0x100], R69 ;  /* 0x000100454d007388 */ /* 0x0001e80000000800 */
[----:B------:R0:W-:Y:S04]  /*0560*/  STS [R77+0x200], R70 ;  /* 0x000200464d007388 */ /* 0x0001e80000000800 */
[----:B------:R0:W-:Y:S04]  /*0570*/  STS [R77+0x300], R71 ;  /* 0x000300474d007388 */ /* 0x0001e80000000800 */
[----:B---3--:R0:W-:Y:S01]  /*0580*/  STS.128 [R78+UR5], R72 ;  /* 0x000000484e007988 */ /* 0x0081e20008000c05 */
[----:B------:R-:W-:Y:S01]  /*0590*/  UMOV UR5, 0x10 ;  /* 0x0000001000057882 */ /* 0x000fe20000000000 */
[----:B------:R-:W-:Y:S06]  /*05a0*/  BAR.SYNC.DEFER_BLOCKING 0x0 ;  /* 0x0000000000007b1d */ /* 0x000fec0000010000 */
.L_x_1:
[----:B0-----:R-:W-:Y:S04]  /*05b0*/  LDS.128 R68, [R89+UR5+-0x10] ;  /* 0xfffff00559447984 */ /* 0x001fe80008000c00 */
[----:B------:R-:W0:Y:S04]  /*05c0*/  LDS.128 R72, [R90+UR5+-0x10] ;  /* 0xfffff0055a487984 */ /* 0x000e280008000c00 */
[----:B------:R-:W1:Y:S04]  /*05d0*/  LDS.128 R76, [R90+UR5] ;  /* 0x000000055a4c7984 */ /* 0x000e680008000c00 */
[----:B------:R-:W2:Y:S01]  /*05e0*/  LDS.128 R80, [R89+UR5] ;  /* 0x0000000559507984 */ /* 0x000ea20008000c00 */
[----:B------:R-:W-:-:S04]  /*05f0*/  UIADD3 UR5, UPT, UPT, UR5, 0x100, URZ ;  /* 0x0000010005057890 */ /* 0x000fc8000fffe0ff */
[----:B------:R-:W-:Y:S01]  /*0600*/  UISETP.NE.AND UP0, UPT, UR5, 0x810, UPT ;  /* 0x000008100500788c */ /* 0x000fe2000bf05270 */
[C---:B0-----:R-:W-:Y:S01]  /*0610*/  FFMA R4, R68.reuse, R72, R4 ;  /* 0x0000004844047223 */ /* 0x041fe20000000004 */
[C---:B------:R-:W-:Y:S01]  /*0620*/  FFMA R5, R68.reuse, R73, R5 ;  /* 0x0000004944057223 */ /* 0x040fe20000000005 */
[C---:B------:R-:W-:Y:S01]  /*0630*/  FFMA R6, R68.reuse, R74, R6 ;  /* 0x0000004a44067223 */ /* 0x040fe20000000006 */
[C---:B------:R-:W-:Y:S01]  /*0640*/  FFMA R7, R68.reuse, R75, R7 ;  /* 0x0000004b44077223 */ /* 0x040fe20000000007 */
[C---:B-1----:R-:W-:Y:S01]  /*0650*/  FFMA R8, R68.reuse, R76, R8 ;  /* 0x0000004c44087223 */ /* 0x042fe20000000008 */
[C---:B------:R-:W-:Y:S01]  /*0660*/  FFMA R9, R68.reuse, R77, R9 ;  /* 0x0000004d44097223 */ /* 0x040fe20000000009 */
[C---:B------:R-:W-:Y:S01]  /*0670*/  FFMA R10, R68.reuse, R78, R10 ;  /* 0x0000004e440a7223 */ /* 0x040fe2000000000a */
[----:B------:R-:W-:Y:S01]  /*0680*/  FFMA R11, R68, R79, R11 ;  /* 0x0000004f440b7223 */ /* 0x000fe2000000000b */
[----:B------:R-:W-:Y:S01]  /*0690*/  FFMA R12, R72, R69, R12 ;  /* 0x00000045480c7223 */ /* 0x000fe2000000000c */
[C---:B------:R-:W-:Y:S01]  /*06a0*/  FFMA R13, R69.reuse, R73, R13 ;  /* 0x00000049450d7223 */ /* 0x040fe2000000000d */
[C---:B------:R-:W-:Y:S01]  /*06b0*/  FFMA R14, R69.reuse, R74, R14 ;  /* 0x0000004a450e7223 */ /* 0x040fe2000000000e */
[C---:B------:R-:W-:Y:S01]  /*06c0*/  FFMA R15, R69.reuse, R75, R15 ;  /* 0x0000004b450f7223 */ /* 0x040fe2000000000f */
[----:B------:R-:W-:Y:S01]  /*06d0*/  FFMA R16, R76, R69, R16 ;  /* 0x000000454c107223 */ /* 0x000fe20000000010 */
[C---:B------:R-:W-:Y:S01]  /*06e0*/  FFMA R17, R69.reuse, R77, R17 ;  /* 0x0000004d45117223 */ /* 0x040fe20000000011 */
[C---:B------:R-:W-:Y:S01]  /*06f0*/  FFMA R18, R69.reuse, R78, R18 ;  /* 0x0000004e45127223 */ /* 0x040fe20000000012 */
[----:B------:R-:W-:Y:S01]  /*0700*/  FFMA R19, R69, R79, R19 ;  /* 0x0000004f45137223 */ /* 0x000fe20000000013 */
        /* <DEDUP_REMOVED lines=16> */
[C---:B--2---:R-:W-:Y:S01]  /*0810*/  FFMA R36, R80.reuse, R72, R36 ;  /* 0x0000004850247223 */ /* 0x044fe20000000024 */
[C---:B------:R-:W-:Y:S01]  /*0820*/  FFMA R37, R80.reuse, R73, R37 ;  /* 0x0000004950257223 */ /* 0x040fe20000000025 */
[C---:B------:R-:W-:Y:S01]  /*0830*/  FFMA R38, R80.reuse, R74, R38 ;  /* 0x0000004a50267223 */ /* 0x040fe20000000026 */
[C---:B------:R-:W-:Y:S01]  /*0840*/  FFMA R39, R80.reuse, R75, R39 ;  /* 0x0000004b50277223 */ /* 0x040fe20000000027 */
[C---:B------:R-:W-:Y:S01]  /*0850*/  FFMA R40, R80.reuse, R76, R40 ;  /* 0x0000004c50287223 */ /* 0x040fe20000000028 */
        /* <DEDUP_REMOVED lines=27> */
[----:B------:R-:W-:Y:S06]  /*0a10*/  BRA.U UP0, `(.L_x_1) ;  /* 0xfffffff900e47547 */ /* 0x000fec000b83ffff */
[----:B------:R-:W-:Y:S01]  /*0a20*/  BAR.SYNC.DEFER_BLOCKING 0x0 ;  /* 0x0000000000007b1d */ /* 0x000fe20000010000 */
[----:B------:R-:W-:Y:S01]  /*0a30*/  UIADD3 UR8, UP0, UPT, UR8, 0x20, URZ ;  /* 0x0000002008087890 */ /* 0x000fe2000ff1e0ff */
[----:B------:R-:W-:Y:S01]  /*0a40*/  IMAD.SHL.U32 R85, R85, 0x8, RZ ;  /* 0x0000000855557824 */ /* 0x000fe200078e00ff */
[----:B------:R-:W-:Y:S02]  /*0a50*/  UIADD3 UR4, UPT, UPT, UR4, 0x8, URZ ;  /* 0x0000000804047890 */ /* 0x000fe4000fffe0ff */
[----:B------:R-:W-:Y:S01]  /*0a60*/  UIADD3.X UR9, UPT, UPT, URZ, UR9, URZ, UP0, !UPT ;  /* 0x00000009ff097290 */ /* 0x000fe200087fe4ff */
[----:B------:R-:W-:Y:S01]  /*0a70*/  IMAD.WIDE R86, R85, 0x4, R86 ;  /* 0x0000000455567825 */ /* 0x000fe200078e0256 */
[----:B------:R-:W-:-:S09]  /*0a80*/  UISETP.GE.U32.AND UP0, UPT, UR4, UR10, UPT ;  /* 0x0000000a0400728c */ /* 0x000fd2000bf06070 */
[----:B------:R-:W-:Y:S05]  /*0a90*/  BRA.U !UP0, `(.L_x_2) ;  /* 0xfffffff908307547 */ /* 0x000fea000b83ffff */
.L_x_0:
[----:B------:R-:W1:Y:S01]  /*0aa0*/  S2R R3, SR_TID.X ;  /* 0x0000000000037919 */ /* 0x000e620000002100 */
[----:B------:R-:W-:Y:S01]  /*0ab0*/  S2UR UR4, SR_CTAID.Y ;  /* 0x00000000000479c3 */ /* 0x000fe20000002600 */
[----:B------:R-:W2:Y:S01]  /*0ac0*/  LDCU UR8, c[0x0][0x3a0] ;  /* 0x00007400ff0877ac */ /* 0x000ea20008000800 */
[----:B------:R-:W3:Y:S06]  /*0ad0*/  LDCU.64 UR6, c[0x0][0x390] ;  /* 0x00007200ff0677ac */ /* 0x000eec0008000a00 */
[----:B------:R-:W2:Y:S01]  /*0ae0*/  S2UR UR5, SR_CTAID.X ;  /* 0x00000000000579c3 */ /* 0x000ea20000002500 */
[C---:B-1----:R-:W-:Y:S01]  /*0af0*/  SHF.L.U32 R0, R3.reuse, 0x3, RZ ;  /* 0x0000000303007819 */ /* 0x042fe200000006ff */
[----:B--2---:R-:W-:Y:S01]  /*0b00*/  UIMAD UR4, UR4, UR8, UR5 ;  /* 0x00000008040472a4 */ /* 0x004fe2000f8e0205 */
[----:B------:R-:W-:-:S02]  /*0b10*/  LOP3.LUT R3, R3, 0x3f8, RZ, 0xc0, !PT ;  /* 0x000003f803037812 */ /* 0x000fc400078ec0ff */
[----:B------:R-:W-:Y:S01]  /*0b20*/  LOP3.LUT R0, R0, 0x38, RZ, 0xc0, !PT ;  /* 0x0000003800007812 */ /* 0x000fe200078ec0ff */
[----:B------:R-:W-:-:S04]  /*0b30*/  USHF.L.U32 UR4, UR4, 0x6, URZ ;  /* 0x0000000604047899 */ /* 0x000fc800080006ff */
[----:B------:R-:W-:-:S05]  /*0b40*/  IMAD R0, R3, UR8, R0 ;  /* 0x0000000803007c24 */ /* 0x000fca000f8e0200 */
[C---:B------:R-:W-:Y:S01]  /*0b50*/  IADD3 R2, P0, PT, R0.reuse, UR4, RZ ;  /* 0x0000000400027c10 */ /* 0x040fe2000ff1e0ff */
[----:B------:R-:W-:-:S04]  /*0b60*/  VIADD R0, R0, UR8 ;  /* 0x0000000800007c36 */ /* 0x000fc80008000000 */
[----:B------:R-:W-:Y:S01]  /*0b70*/  IMAD.X R69, RZ, RZ, RZ, P0 ;  /* 0x000000ffff457224 */ /* 0x000fe200000e06ff */
[----:B---3--:R-:W-:Y:S01]  /*0b80*/  LEA R74, P0, R2, UR6, 0x2 ;  /* 0x00000006024a7c11 */ /* 0x008fe2000f8010ff */
[C---:B------:R-:W-:Y:S01]  /*0b90*/  VIADD R68, R0.reuse, 0x4 ;  /* 0x0000000400447836 */ /* 0x040fe20000000000 */
[C---:B------:R-:W-:Y:S01]  /*0ba0*/  IADD3 R3, P1, PT, R0.reuse, UR4, RZ ;  /* 0x0000000400037c10 */ /* 0x040fe2000ff3e0ff */
[----:B------:R-:W-:Y:S01]  /*0bb0*/  VIADD R0, R0, UR8 ;  /* 0x0000000800007c36 */ /* 0x000fe20008000000 */
[----:B------:R-:W-:Y:S02]  /*0bc0*/  LEA.HI.X R75, R2, UR7, R69, 0x2, P0 ;  /* 0x00000007024b7c11 */ /* 0x000fe400080f1445 */
[----:B------:R-:W-:Y:S02]  /*0bd0*/  IADD3.X R70, PT, PT, RZ, RZ, RZ, P1, !PT ;  /* 0x000000ffff467210 */ /* 0x000fe40000ffe4ff */
[----:B------:R-:W-:Y:S01]  /*0be0*/  LEA R2, P0, R3, UR6, 0x2 ;  /* 0x0000000603027c11 */ /* 0x000fe2000f8010ff */
[----:B0-----:R0:W-:Y:S01]  /*0bf0*/  STG.E.128 desc[UR12][R74.64], R4 ;  /* 0x000000044a007986 */ /* 0x0011e2000c101d0c */
[----:B------:R-:W-:-:S02]  /*0c00*/  IADD3 R69, P1, PT, R0, UR4, RZ ;  /* 0x0000000400457c10 */ /* 0x000fc4000ff3e0ff */
[----:B------:R-:W-:Y:S01]  /*0c10*/  LEA.HI.X R3, R3, UR7, R70, 0x2, P0 ;  /* 0x0000000703037c11 */ /* 0x000fe200080f1446 */
[----:B------:R1:W-:Y:S01]  /*0c20*/  STG.E.128 desc[UR12][R74.64+0x10], R8 ;  /* 0x000010084a007986 */ /* 0x0003e2000c101d0c */
[C---:B------:R-:W-:Y:S01]  /*0c30*/  IADD3 R71, P0, PT, R68.reuse, UR4, RZ ;  /* 0x0000000444477c10 */ /* 0x040fe2000ff1e0ff */
[----:B------:R-:W-:Y:S01]  /*0c40*/  IMAD.X R76, RZ, RZ, RZ, P1 ;  /* 0x000000ffff4c7224 */ /* 0x000fe200008e06ff */
[----:B------:R-:W-:Y:S01]  /*0c50*/  LEA R70, P1, R69, UR6, 0x2 ;  /* 0x0000000645467c11 */ /* 0x000fe2000f8210ff */
[----:B------:R-:W-:Y:S01]  /*0c60*/  VIADD R68, R68, UR8 ;  /* 0x0000000844447c36 */ /* 0x000fe20008000000 */
[----:B------:R-:W-:Y:S01]  /*0c70*/  IADD3.X R78, PT, PT, RZ, RZ, RZ, P0, !PT ;  /* 0x000000ffff4e7210 */ /* 0x000fe200007fe4ff */
[----:B------:R2:W-:Y:S01]  /*0c80*/  STG.E.128 desc[UR12][R2.64], R12 ;  /* 0x0000000c02007986 */ /* 0x0005e2000c101d0c */
[----:B------:R-:W-:Y:S02]  /*0c90*/  LEA R72, P0, R71, UR6, 0x2 ;  /* 0x0000000647487c11 */ /* 0x000fe4000f8010ff */
[----:B------:R-:W-:-:S02]  /*0ca0*/  IADD3 R0, PT, PT, R0, UR8, RZ ;  /* 0x0000000800007c10 */ /* 0x000fc4000fffe0ff */
[----:B------:R-:W-:Y:S02]  /*0cb0*/  LEA.HI.X R73, R71, UR7, R78, 0x2, P0 ;  /* 0x0000000747497c11 */ /* 0x000fe400080f144e */
[----:B------:R-:W-:Y:S01]  /*0cc0*/  LEA.HI.X R71, R69, UR7, R76, 0x2, P1 ;  /* 0x0000000745477c11 */ /* 0x000fe200088f144c */
[C---:B------:R-:W-:Y:S01]  /*0cd0*/  VIADD R76, R68.reuse, UR8 ;  /* 0x00000008444c7c36 */ /* 0x040fe20008000000 */
[----:B------:R-:W-:Y:S01]  /*0ce0*/  IADD3 R69, P0, PT, R68, UR4, RZ ;  /* 0x0000000444457c10 */ /* 0x000fe2000ff1e0ff */
[----:B------:R3:W-:Y:S01]  /*0cf0*/  STG.E.128 desc[UR12][R72.64], R16 ;  /* 0x0000001048007986 */ /* 0x0007e2000c101d0c */
[C---:B0-----:R-:W-:Y:S01]  /*0d00*/  IADD3 R4, P1, PT, R0.reuse, UR4, RZ ;  /* 0x0000000400047c10 */ /* 0x041fe2000ff3e0ff */
[----:B------:R-:W-:Y:S02]  /*0d10*/  VIADD R0, R0, UR8 ;  /* 0x0000000800007c36 */ /* 0x000fe40008000000 */
[----:B------:R-:W-:Y:S01]  /*0d20*/  IMAD.X R78, RZ, RZ, RZ, P0 ;  /* 0x000000ffff4e7224 */ /* 0x000fe200000e06ff */
[----:B------:R-:W-:Y:S01]  /*0d30*/  LEA R68, P0, R69, UR6, 0x2 ;  /* 0x0000000645447c11 */ /* 0x000fe2000f8010ff */
[----:B------:R0:W-:Y:S01]  /*0d40*/  STG.E.128 desc[UR12][R70.64], R20 ;  /* 0x0000001446007986 */ /* 0x0001e2000c101d0c */
[----:B------:R-:W-:-:S02]  /*0d50*/  IADD3.X R7, PT, PT, RZ, RZ, RZ, P1, !PT ;  /* 0x000000ffff077210 */ /* 0x000fc40000ffe4ff */
[----:B------:R-:W-:Y:S02]  /*0d60*/  LEA.HI.X R69, R69, UR7, R78, 0x2, P0 ;  /* 0x0000000745457c11 */ /* 0x000fe400080f144e */
[C---:B------:R-:W-:Y:S01]  /*0d70*/  IADD3 R5, P0, PT, R76.reuse, UR4, RZ ;  /* 0x000000044c057c10 */ /* 0x040fe2000ff1e0ff */
[----:B------:R-:W-:Y:S01]  /*0d80*/  VIADD R76, R76, UR8 ;  /* 0x000000084c4c7c36 */ /* 0x000fe20008000000 */
[C---:B------:R-:W-:Y:S01]  /*0d90*/  LEA R6, P1, R4.reuse, UR6, 0x2 ;  /* 0x0000000604067c11 */ /* 0x040fe2000f8210ff */
[----:B------:R-:W-:Y:S02]  /*0da0*/  STG.E.128 desc[UR12][R68.64], R24 ;  /* 0x0000001844007986 */ /* 0x000fe4000c101d0c */
[----:B-1----:R-:W-:Y:S01]  /*0db0*/  IMAD.X R10, RZ, RZ, RZ, P0 ;  /* 0x000000ffff0a7224 */ /* 0x002fe200000e06ff */
[----:B------:R-:W-:Y:S02]  /*0dc0*/  LEA.HI.X R7, R4, UR7, R7, 0x2, P1 ;  /* 0x0000000704077c11 */ /* 0x000fe400088f1407 */
[----:B------:R-:W-:-:S02]  /*0dd0*/  LEA R4, P0, R5, UR6, 0x2 ;  /* 0x0000000605047c11 */ /* 0x000fc4000f8010ff */
[C---:B--2---:R-:W-:Y:S01]  /*0de0*/  IADD3 R3, P1, PT, R0.reuse, UR4, RZ ;  /* 0x0000000400037c10 */ /* 0x044fe2000ff3e0ff */
[----:B------:R-:W-:Y:S01]  /*0df0*/  VIADD R0, R0, UR8 ;  /* 0x0000000800007c36 */ /* 0x000fe20008000000 */
[----:B------:R-:W-:Y:S01]  /*0e00*/  LEA.HI.X R5, R5, UR7, R10, 0x2, P0 ;  /* 0x0000000705057c11 */ /* 0x000fe200080f140a */
[----:B------:R-:W-:Y:S01]  /*0e10*/  STG.E.128 desc[UR12][R6.64], R28 ;  /* 0x0000001c06007986 */ /* 0x000fe2000c101d0c */
[----:B------:R-:W-:Y:S02]  /*0e20*/  IADD3.X R8, PT, PT, RZ, RZ, RZ, P1, !PT ;  /* 0x000000ffff087210 */ /* 0x000fe40000ffe4ff */
[C---:B------:R-:W-:Y:S01]  /*0e30*/  IADD3 R11, P0, PT, R76.reuse, UR4, RZ ;  /* 0x000000044c0b7c10 */ /* 0x040fe2000ff1e0ff */
[----:B------:R-:W-:Y:S01]  /*0e40*/  STG.E.128 desc[UR12][R4.64], R32 ;  /* 0x0000002004007986 */ /* 0x000fe2000c101d0c */
[C---:B------:R-:W-:Y:S02]  /*0e50*/  LEA R2, P1, R3.reuse, UR6, 0x2 ;  /* 0x0000000603027c11 */ /* 0x040fe4000f8210ff */
[----:B------:R-:W-:Y:S01]  /*0e60*/  IADD3 R76, PT, PT, R76, UR8, RZ ;  /* 0x000000084c4c7c10 */ /* 0x000fe2000fffe0ff */
[----:B------:R-:W-:Y:S01]  /*0e70*/  IMAD.X R14, RZ, RZ, RZ, P0 ;  /* 0x000000ffff0e7224 */ /* 0x000fe200000e06ff */
[----:B------:R-:W-:-:S02]  /*0e80*/  LEA.HI.X R3, R3, UR7, R8, 0x2, P1 ;  /* 0x0000000703037c11 */ /* 0x000fc400088f1408 */
[C---:B------:R-:W-:Y:S02]  /*0e90*/  IADD3 R9, P1, PT, R0.reuse, UR4, RZ ;  /* 0x0000000400097c10 */ /* 0x040fe4000ff3e0ff */
[C---:B------:R-:W-:Y:S01]  /*0ea0*/  LEA R10, P0, R11.reuse, UR6, 0x2 ;  /* 0x000000060b0a7c11 */ /* 0x040fe2000f8010ff */
[----:B------:R-:W-:Y:S01]  /*0eb0*/  STG.E.128 desc[UR12][R2.64], R36 ;  /* 0x0000002402007986 */ /* 0x000fe2000c101d0c */
[----:B------:R-:W-:Y:S01]  /*0ec0*/  IADD3 R0, PT, PT, R0, UR8, RZ ;  /* 0x0000000800007c10 */ /* 0x000fe2000fffe0ff */
[----:B------:R-:W-:Y:S01]  /*0ed0*/  IMAD.X R12, RZ, RZ, RZ, P1 ;  /* 0x000000ffff0c7224 */ /* 0x000fe200008e06ff */
[----:B------:R-:W-:Y:S02]  /*0ee0*/  LEA.HI.X R11, R11, UR7, R14, 0x2, P0 ;  /* 0x000000070b0b7c11 */ /* 0x000fe400080f140e */
[C---:B------:R-:W-:Y:S02]  /*0ef0*/  IADD3 R13, P0, PT, R76.reuse, UR4, RZ ;  /* 0x000000044c0d7c10 */ /* 0x040fe4000ff1e0ff */
[C---:B------:R-:W-:Y:S01]  /*0f00*/  LEA R8, P1, R9.reuse, UR6, 0x2 ;  /* 0x0000000609087c11 */ /* 0x040fe2000f8210ff */
[----:B------:R-:W-:Y:S01]  /*0f10*/  STG.E.128 desc[UR12][R10.64], R40 ;  /* 0x000000280a007986 */ /* 0x000fe2000c101d0c */
[----:B------:R-:W-:Y:S01]  /*0f20*/  IADD3 R76, PT, PT, R76, UR8, RZ ;  /* 0x000000084c4c7c10 */ /* 0x000fe2000fffe0ff */
[----:B---3--:R-:W-:Y:S01]  /*0f30*/  IMAD.X R18, RZ, RZ, RZ, P0 ;  /* 0x000000ffff127224 */ /* 0x008fe200000e06ff */
[----:B------:R-:W-:-:S02]  /*0f40*/  LEA.HI.X R9, R9, UR7, R12, 0x2, P1 ;  /* 0x0000000709097c11 */ /* 0x000fc400088f140c */
[C---:B------:R-:W-:Y:S01]  /*0f50*/  IADD3 R15, P1, PT, R0.reuse, UR4, RZ ;  /* 0x00000004000f7c10 */ /* 0x040fe2000ff3e0ff */
[----:B------:R-:W-:Y:S01]  /*0f60*/  VIADD R0, R0, UR8 ;  /* 0x0000000800007c36 */ /* 0x000fe20008000000 */
[C---:B------:R-:W-:Y:S01]  /*0f70*/  LEA R12, P0, R13.reuse, UR6, 0x2 ;  /* 0x000000060d0c7c11 */ /* 0x040fe2000f8010ff */
[----:B------:R-:W-:Y:S02]  /*0f80*/  STG.E.128 desc[UR12][R8.64], R44 ;  /* 0x0000002c08007986 */ /* 0x000fe4000c101d0c */
[----:B------:R-:W-:Y:S01]  /*0f90*/  IMAD.X R16, RZ, RZ, RZ, P1 ;  /* 0x000000ffff107224 */ /* 0x000fe200008e06ff */
[----:B------:R-:W-:Y:S02]  /*0fa0*/  LEA.HI.X R13, R13, UR7, R18, 0x2, P0 ;  /* 0x000000070d0d7c11 */ /* 0x000fe400080f1412 */
[C---:B------:R-:W-:Y:S01]  /*0fb0*/  IADD3 R17, P0, PT, R76.reuse, UR4, RZ ;  /* 0x000000044c117c10 */ /* 0x040fe2000ff1e0ff */
[----:B------:R-:W-:Y:S01]  /*0fc0*/  VIADD R76, R76, UR8 ;  /* 0x000000084c4c7c36 */ /* 0x000fe20008000000 */
[----:B------:R-:W-:Y:S01]  /*0fd0*/  LEA R14, P1, R15, UR6, 0x2 ;  /* 0x000000060f0e7c11 */ /* 0x000fe2000f8210ff */
[----:B------:R-:W-:Y:S01]  /*0fe0*/  STG.E.128 desc[UR12][R12.64], R48 ;  /* 0x000000300c007986 */ /* 0x000fe2000c101d0c */
[----:B------:R-:W-:-:S02]  /*0ff0*/  IADD3 R0, P2, PT, R0, UR4, RZ ;  /* 0x0000000400007c10 */ /* 0x000fc4000ff5e0ff */
[----:B------:R-:W-:Y:S02]  /*1000*/  LEA.HI.X R15, R15, UR7, R16, 0x2, P1 ;  /* 0x000000070f0f7c11 */ /* 0x000fe400088f1410 */
[----:B0-----:R-:W-:Y:S01]  /*1010*/  IADD3.X R20, PT, PT, RZ, RZ, RZ, P0, !PT ;  /* 0x000000ffff147210 */ /* 0x001fe200007fe4ff */
[----:B------:R-:W-:Y:S01]  /*1020*/  IMAD.X R19, RZ, RZ, RZ, P2 ;  /* 0x000000ffff137224 */ /* 0x000fe200010e06ff */
[C---:B------:R-:W-:Y:S01]  /*1030*/  LEA R16, P1, R17.reuse, UR6, 0x2 ;  /* 0x0000000611107c11 */ /* 0x040fe2000f8210ff */
[----:B------:R-:W-:Y:S01]  /*1040*/  STG.E.128 desc[UR12][R14.64], R52 ;  /* 0x000000340e007986 */ /* 0x000fe2000c101d0c */
[----:B------:R-:W-:Y:S02]  /*1050*/  IADD3 R76, P0, PT, R76, UR4, RZ ;  /* 0x000000044c4c7c10 */ /* 0x000fe4000ff1e0ff */
[----:B------:R-:W-:Y:S02]  /*1060*/  LEA R18, P2, R0, UR6, 0x2 ;  /* 0x0000000600127c11 */ /* 0x000fe4000f8410ff */
[----:B------:R-:W-:-:S02]  /*1070*/  LEA.HI.X R17, R17, UR7, R20, 0x2, P1 ;  /* 0x0000000711117c11 */ /* 0x000fc400088f1414 */
[----:B------:R-:W-:Y:S02]  /*1080*/  IADD3.X R21, PT, PT, RZ, RZ, RZ, P0, !PT ;  /* 0x000000ffff157210 */ /* 0x000fe400007fe4ff */
[----:B------:R-:W-:Y:S01]  /*1090*/  LEA R20, P0, R76, UR6, 0x2 ;  /* 0x000000064c147c11 */ /* 0x000fe2000f8010ff */
[----:B------:R-:W-:Y:S01]  /*10a0*/  STG.E.128 desc[UR12][R16.64], R56 ;  /* 0x0000003810007986 */ /* 0x000fe2000c101d0c */
[----:B------:R-:W-:Y:S02]  /*10b0*/  LEA.HI.X R19, R0, UR7, R19, 0x2, P2 ;  /* 0x0000000700137c11 */ /* 0x000fe400090f1413 */
[----:B------:R-:W-:-:S03]  /*10c0*/  LEA.HI.X R21, R76, UR7, R21, 0x2, P0 ;  /* 0x000000074c157c11 */ /* 0x000fc600080f1415 */
[----:B------:R-:W-:Y:S04]  /*10d0*/  STG.E.128 desc[UR12][R18.64], R60 ;  /* 0x0000003c12007986 */ /* 0x000fe8000c101d0c */
[----:B------:R-:W-:Y:S01]  /*10e0*/  STG.E.128 desc[UR12][R20.64], R64 ;  /* 0x0000004014007986 */ /* 0x000fe2000c101d0c */
[----:B------:R-:W-:Y:S05]  /*10f0*/  EXIT ;  /* 0x000000000000794d */ /* 0x000fea0003800000 */
.L_x_3:
[----:B------:R-:W-:-:S00]  /*1100*/  BRA `(.L_x_3) ;  /* 0xfffffffc00fc7947 */ /* 0x000fc0000383ffff */
[----:B------:R-:W-:-:S00]  /*1110*/  NOP ;  /* 0x0000000000007918 */ /* 0x000fc00000000000 */
        /* <DEDUP_REMOVED lines=14> */
.L_x_4:


//--------------------- .nv.shared._Z14sgemmVectorizeILi64ELi64ELi8ELi8ELi8EEvPKfS1_Pfiii --------------------------
	.section	.nv.shared._Z14sgemmVectorizeILi64ELi64ELi8ELi8ELi8EEvPKfS1_Pfiii,"aw",@nobits
	.sectionflags	@""
	.align	4
.nv.shared._Z14sgemmVectorizeILi64ELi64ELi8ELi8ELi8EEvPKfS1_Pfiii:
	.zero		5120


//--------------------- .nv.shared.reserved.0     --------------------------
	.section	.nv.shared.reserved.0,"aw",@nobits
	.weak		__nv_reservedSMEM_offset_0_alias
	.size		__nv_reservedSMEM_offset_0_alias, 0, 64
	.other		__nv_reservedSMEM_offset_0_alias,@"STO_CUDA_RESERVED_SHARED STV_DEFAULT"
__nv_reservedSMEM_offset_0_alias:
	.zero		0
	.zero		64


//--------------------- .nv.constant0._Z14sgemmVectorizeILi64ELi64ELi8ELi8ELi8EEvPKfS1_Pfiii --------------------------
	.section	.nv.constant0._Z14sgemmVectorizeILi64ELi64ELi8ELi8ELi8EEvPKfS1_Pfiii,"a",@progbits
	.sectionflags	@""
	.align	4
.nv.constant0._Z14sgemmVectorizeILi64ELi64ELi8ELi8ELi8EEvPKfS1_Pfiii:
	.zero		932


//--------------------- SYMBOLS --------------------------

	.type		.nv.reservedSmem.offset0,@object
	.size		.nv.reservedSmem.offset0,0x4
	.type		.nv.reservedSmem.cap,@object
	.size		.nv.reservedSmem.cap,0x4
